	.headerflags	@"EF_CUDA_TEXMODE_UNIFIED EF_CUDA_64BIT_ADDRESS EF_CUDA_ACCELERATORS EF_CUDA_SM90 EF_CUDA_VIRTUAL_SM(EF_CUDA_SM90)"
	.elftype	@"ET_EXEC"


//--------------------- .nv.info                  --------------------------
	.section	.nv.info,"",@"SHT_CUDA_INFO"
	.align	4


	//----- nvinfo : EIATTR_REGCOUNT
	.align		4
        /*0000*/ 	.byte	0x04, 0x2f
        /*0002*/ 	.short	(.L_3 - .L_2)
	.align		4
.L_2:
        /*0004*/ 	.word	index@(triton_poi_fused__native_batch_norm_legit_no_training_hardtanh_5)
        /*0008*/ 	.word	0x00000010


	//----- nvinfo : EIATTR_MIN_STACK_SIZE
	.align		4
.L_3:
        /*000c*/ 	.byte	0x04, 0x12
        /*000e*/ 	.short	(.L_5 - .L_4)
	.align		4
.L_4:
        /*0010*/ 	.word	index@(triton_poi_fused__native_batch_norm_legit_no_training_hardtanh_5)
        /*0014*/ 	.word	0x00000000


	//----- nvinfo : EIATTR_FRAME_SIZE
	.align		4
.L_5:
        /*0018*/ 	.byte	0x04, 0x11
        /*001a*/ 	.short	(.L_7 - .L_6)
	.align		4
.L_6:
        /*001c*/ 	.word	index@(triton_poi_fused__native_batch_norm_legit_no_training_hardtanh_5)
        /*0020*/ 	.word	0x00000000


	//----- nvinfo : EIATTR_MIN_STACK_SIZE
	.align		4
.L_7:
        /*0024*/ 	.byte	0x04, 0x12
        /*0026*/ 	.short	(.L_9 - .L_8)
	.align		4
.L_8:
        /*0028*/ 	.word	index@(triton_poi_fused__native_batch_norm_legit_no_training_hardtanh_5)
        /*002c*/ 	.word	0x00000000
.L_9:


//--------------------- .nv.info.triton_poi_fused__native_batch_norm_legit_no_training_hardtanh_5 --------------------------
	.section	.nv.info.triton_poi_fused__native_batch_norm_legit_no_training_hardtanh_5,"",@"SHT_CUDA_INFO"
	.sectionflags	@""
	.align	4


	//----- nvinfo : EIATTR_CUDA_API_VERSION
	.align		4
        /*0000*/ 	.byte	0x04, 0x37
        /*0002*/ 	.short	(.L_11 - .L_10)
.L_10:
        /*0004*/ 	.word	0x0000007c


	//----- nvinfo : EIATTR_KPARAM_INFO
	.align		4
.L_11:
        /*0008*/ 	.byte	0x04, 0x17
        /*000a*/ 	.short	(.L_13 - .L_12)
.L_12:
        /*000c*/ 	.word	0x00000000
        /*0010*/ 	.short	0x0006
        /*0012*/ 	.short	0x0030
        /*0014*/ 	.byte	0x00, 0xf0, 0x11, 0x00


	//----- nvinfo : EIATTR_KPARAM_INFO
	.align		4
.L_13:
        /*0018*/ 	.byte	0x04, 0x17
        /*001a*/ 	.short	(.L_15 - .L_14)
.L_14:
        /*001c*/ 	.word	0x00000000
        /*0020*/ 	.short	0x0005
        /*0022*/ 	.short	0x0028
        /*0024*/ 	.byte	0x00, 0xf4, 0x21, 0x00


	//----- nvinfo : EIATTR_KPARAM_INFO
	.align		4
.L_15:
        /*0028*/ 	.byte	0x04, 0x17
        /*002a*/ 	.short	(.L_17 - .L_16)
.L_16:
        /*002c*/ 	.word	0x00000000
        /*0030*/ 	.short	0x0004
        /*0032*/ 	.short	0x0020
        /*0034*/ 	.byte	0x00, 0xf4, 0x21, 0x00


	//----- nvinfo : EIATTR_KPARAM_INFO
	.align		4
.L_17:
        /*0038*/ 	.byte	0x04, 0x17
        /*003a*/ 	.short	(.L_19 - .L_18)
.L_18:
        /*003c*/ 	.word	0x00000000
        /*0040*/ 	.short	0x0003
        /*0042*/ 	.short	0x0018
        /*0044*/ 	.byte	0x00, 0xf4, 0x21, 0x00


	//----- nvinfo : EIATTR_KPARAM_INFO
	.align		4
.L_19:
        /*0048*/ 	.byte	0x04, 0x17
        /*004a*/ 	.short	(.L_21 - .L_20)
.L_20:
        /*004c*/ 	.word	0x00000000
        /*0050*/ 	.short	0x0002
        /*0052*/ 	.short	0x0010
        /*0054*/ 	.byte	0x00, 0xf4, 0x21, 0x00


	//----- nvinfo : EIATTR_KPARAM_INFO
	.align		4
.L_21:
        /*0058*/ 	.byte	0x04, 0x17
        /*005a*/ 	.short	(.L_23 - .L_22)
.L_22:
        /*005c*/ 	.word	0x00000000
        /*0060*/ 	.short	0x0001
        /*0062*/ 	.short	0x0008
        /*0064*/ 	.byte	0x00, 0xf4, 0x21, 0x00


	//----- nvinfo : EIATTR_KPARAM_INFO
	.align		4
.L_23:
        /*0068*/ 	.byte	0x04, 0x17
        /*006a*/ 	.short	(.L_25 - .L_24)
.L_24:
        /*006c*/ 	.word	0x00000000
        /*0070*/ 	.short	0x0000
        /*0072*/ 	.short	0x0000
        /*0074*/ 	.byte	0x00, 0xf4, 0x21, 0x00


	//----- nvinfo : EIATTR_SPARSE_MMA_MASK
	.align		4
.L_25:
        /*0078*/ 	.byte	0x03, 0x50
        /*007a*/ 	.short	0x0000


	//----- nvinfo : EIATTR_MAXREG_COUNT
	.align		4
        /*007c*/ 	.byte	0x03, 0x1b
        /*007e*/ 	.short	0x00ff


	//----- nvinfo : EIATTR_EXIT_INSTR_OFFSETS
	.align		4
        /*0080*/ 	.byte	0x04, 0x1c
        /*0082*/ 	.short	(.L_27 - .L_26)


	//   ....[0]....
.L_26:
        /*0084*/ 	.word	0x000003b0


	//----- nvinfo : EIATTR_REQNTID
	.align		4
.L_27:
        /*0088*/ 	.byte	0x04, 0x10
        /*008a*/ 	.short	(.L_29 - .L_28)
.L_28:
        /*008c*/ 	.word	0x00000100
        /*0090*/ 	.word	0x00000001
        /*0094*/ 	.word	0x00000001


	//----- nvinfo : EIATTR_CBANK_PARAM_SIZE
	.align		4
.L_29:
        /*0098*/ 	.byte	0x03, 0x19
        /*009a*/ 	.short	0x0034


	//----- nvinfo : EIATTR_PARAM_CBANK
	.align		4
        /*009c*/ 	.byte	0x04, 0x0a
        /*009e*/ 	.short	(.L_31 - .L_30)
	.align		4
.L_30:
        /*00a0*/ 	.word	index@(.nv.constant0.triton_poi_fused__native_batch_norm_legit_no_training_hardtanh_5)
        /*00a4*/ 	.short	0x0210
        /*00a6*/ 	.short	0x0034


	//----- nvinfo : EIATTR_SW_WAR
	.align		4
.L_31:
        /*00a8*/ 	.byte	0x04, 0x36
        /*00aa*/ 	.short	(.L_33 - .L_32)
.L_32:
        /*00ac*/ 	.word	0x00000008
.L_33:


//--------------------- .nv.callgraph             --------------------------
	.section	.nv.callgraph,"",@"SHT_CUDA_CALLGRAPH"
	.align	4
	.sectionentsize	8
	.align		4
        /*0000*/ 	.word	0x00000000
	.align		4
        /*0004*/ 	.word	0xffffffff
	.align		4
        /*0008*/ 	.word	0x00000000
	.align		4
        /*000c*/ 	.word	0xfffffffe
	.align		4
        /*0010*/ 	.word	0x00000000
	.align		4
        /*0014*/ 	.word	0xfffffffd
	.align		4
        /*0018*/ 	.word	0x00000000
	.align		4
        /*001c*/ 	.word	0xfffffffc


//--------------------- .nv.constant4             --------------------------
	.section	.nv.constant4,"a",@progbits
	.align	8
	.align		8
.nv.constant4:
        /*0000*/ 	.dword	_$_str
	.align		8
        /*0008*/ 	.dword	_$_str_$_2


//--------------------- .text.triton_poi_fused__native_batch_norm_legit_no_training_hardtanh_5 --------------------------
	.section	.text.triton_poi_fused__native_batch_norm_legit_no_training_hardtanh_5,"ax",@progbits
	.align	128
        .global         triton_poi_fused__native_batch_norm_legit_no_training_hardtanh_5
        .type           triton_poi_fused__native_batch_norm_legit_no_training_hardtanh_5,@function
        .size           triton_poi_fused__native_batch_norm_legit_no_training_hardtanh_5,(.L_x_1 - triton_poi_fused__native_batch_norm_legit_no_training_hardtanh_5)
        .other          triton_poi_fused__native_batch_norm_legit_no_training_hardtanh_5,@"STO_CUDA_ENTRY STV_DEFAULT"
triton_poi_fused__native_batch_norm_legit_no_training_hardtanh_5:
.text.triton_poi_fused__native_batch_norm_legit_no_training_hardtanh_5:
[----:B------:R-:W-:Y:S01]  /*0000*/  LDC R1, c[0x0][0x28] ;  /* 0x00000a00ff017b82 */ /* 0x000fe20000000800 */
[----:B------:R-:W1:Y:S07]  /*0010*/  S2R R0, SR_TID.X ;  /* 0x0000000000007919 */ /* 0x000e6e0000002100 */
[----:B------:R-:W2:Y:S01]  /*0020*/  LDC.64 R6, c[0x0][0x220] ;  /* 0x00008800ff067b82 */ /* 0x000ea20000000a00 */
[----:B------:R-:W-:Y:S01]  /*0030*/  ULDC.64 UR4, c[0x0][0x208] ;  /* 0x0000820000047ab9 */ /* 0x000fe20000000a00 */
[----:B------:R-:W3:Y:S06]  /*0040*/  S2R R5, SR_CTAID.X ;  /* 0x0000000000057919 */ /* 0x000eec0000002500 */
[----:B------:R-:W4:Y:S08]  /*0050*/  LDC.64 R8, c[0x0][0x228] ;  /* 0x00008a00ff087b82 */ /* 0x000f300000000a00 */
[----:B------:R-:W5:Y:S01]  /*0060*/  LDC.64 R10, c[0x0][0x230] ;  /* 0x00008c00ff0a7b82 */ /* 0x000f620000000a00 */
[----:B-1----:R-:W-:Y:S01]  /*0070*/  IMAD.SHL.U32 R0, R0, 0x2, RZ ;  /* 0x0000000200007824 */ /* 0x002fe200078e00ff */
[----:B---3--:R-:W-:-:S04]  /*0080*/  SHF.R.S32.HI R3, RZ, 0x16, R5 ;  /* 0x00000016ff037819 */ /* 0x008fc80000011405 */
[----:B------:R-:W-:Y:S02]  /*0090*/  LOP3.LUT R0, R0, 0x1fe, RZ, 0xc0, !PT ;  /* 0x000001fe00007812 */ /* 0x000fe400078ec0ff */
[----:B------:R-:W-:-:S03]  /*00a0*/  SGXT R3, R3, 0x1 ;  /* 0x000000010303781a */ /* 0x000fc60000000200 */
[----:B------:R-:W-:Y:S02]  /*00b0*/  IMAD R0, R5, 0x200, R0 ;  /* 0x0000020005007824 */ /* 0x000fe400078e0200 */
[----:B------:R-:W1:Y:S03]  /*00c0*/  LDC.64 R4, c[0x0][0x218] ;  /* 0x00008600ff047b82 */ /* 0x000e660000000a00 */
[----:B------:R-:W-:-:S04]  /*00d0*/  LEA.HI R3, R3, R0, RZ, 0xa ;  /* 0x0000000003037211 */ /* 0x000fc800078f50ff */
[----:B------:R-:W-:-:S04]  /*00e0*/  SHF.R.S32.HI R3, RZ, 0xa, R3 ;  /* 0x0000000aff037819 */ /* 0x000fc80000011403 */
[----:B------:R-:W-:-:S04]  /*00f0*/  LEA.HI R2, R3, R3, RZ, 0x5 ;  /* 0x0000000303027211 */ /* 0x000fc800078f28ff */
[----:B------:R-:W-:-:S04]  /*0100*/  LOP3.LUT R2, R2, 0xffffffe0, RZ, 0xc0, !PT ;  /* 0xffffffe002027812 */ /* 0x000fc800078ec0ff */
[----:B------:R-:W-:Y:S02]  /*0110*/  IADD3 R13, R3, -R2, RZ ;  /* 0x80000002030d7210 */ /* 0x000fe40007ffe0ff */
[----:B------:R-:W3:Y:S03]  /*0120*/  LDC.64 R2, c[0x0][0x210] ;  /* 0x00008400ff027b82 */ /* 0x000ee60000000a00 */
[----:B--2---:R-:W-:-:S06]  /*0130*/  IMAD.WIDE R6, R13, 0x4, R6 ;  /* 0x000000040d067825 */ /* 0x004fcc00078e0206 */
[----:B------:R-:W2:Y:S01]  /*0140*/  LDG.E.EL R6, desc[UR4][R6.64] ;  /* 0x0000000406067981 */ /* 0x000ea2000c2e1900 */
[----:B-1----:R-:W-:-:S06]  /*0150*/  IMAD.WIDE R4, R13, 0x4, R4 ;  /* 0x000000040d047825 */ /* 0x002fcc00078e0204 */
[----:B------:R-:W2:Y:S01]  /*0160*/  LDG.E.EL R4, desc[UR4][R4.64] ;  /* 0x0000000404047981 */ /* 0x000ea2000c2e1900 */
[----:B---3--:R-:W-:-:S06]  /*0170*/  IMAD.WIDE R2, R0, 0x4, R2 ;  /* 0x0000000400027825 */ /* 0x008fcc00078e0202 */
[----:B------:R-:W3:Y:S01]  /*0180*/  LDG.E.64 R2, desc[UR4][R2.64] ;  /* 0x0000000402027981 */ /* 0x000ee2000c1e1b00 */
[----:B----4-:R-:W-:-:S04]  /*0190*/  IMAD.WIDE R8, R13, 0x4, R8 ;  /* 0x000000040d087825 */ /* 0x010fc800078e0208 */
[----:B-----5:R-:W-:Y:S02]  /*01a0*/  IMAD.WIDE R10, R13, 0x4, R10 ;  /* 0x000000040d0a7825 */ /* 0x020fe400078e020a */
[----:B------:R-:W4:Y:S04]  /*01b0*/  LDG.E.EL R8, desc[UR4][R8.64] ;  /* 0x0000000408087981 */ /* 0x000f28000c2e1900 */
[----:B------:R-:W4:Y:S01]  /*01c0*/  LDG.E.EL R11, desc[UR4][R10.64] ;  /* 0x000000040a0b7981 */ /* 0x000f22000c2e1900 */
[----:B------:R-:W-:Y:S02]  /*01d0*/  IMAD.MOV.U32 R12, RZ, RZ, 0x3e800000 ;  /* 0x3e800000ff0c7424 */ /* 0x000fe400078e00ff */
[----:B--2---:R-:W-:-:S04]  /*01e0*/  FADD R6, R6, 9.9999997473787516356e-06 ;  /* 0x3727c5ac06067421 */ /* 0x004fc80000000000 */
[----:B------:R-:W1:Y:S02]  /*01f0*/  MUFU.SQRT R7, R6 ;  /* 0x0000000600077308 */ /* 0x000e640000002000 */
[C---:B-1----:R-:W-:Y:S02]  /*0200*/  FSETP.GT.AND P0, PT, R7.reuse, 8.50705917302346158658e+37, PT ;  /* 0x7e8000000700780b */ /* 0x042fe40003f04000 */
[----:B------:R-:W-:-:S11]  /*0210*/  FSETP.GEU.AND P1, PT, R7, 1.175494350822287508e-38, PT ;  /* 0x008000000700780b */ /* 0x000fd60003f2e000 */
[----:B------:R-:W-:-:S04]  /*0220*/  @P0 FMUL R7, R7, 0.25 ;  /* 0x3e80000007070820 */ /* 0x000fc80000400000 */
[----:B------:R-:W-:-:S06]  /*0230*/  @!P1 FMUL R7, R7, 16777216 ;  /* 0x4b80000007079820 */ /* 0x000fcc0000400000 */
[----:B------:R-:W1:Y:S01]  /*0240*/  MUFU.RCP R7, R7 ;  /* 0x0000000700077308 */ /* 0x000e620000001000 */
[----:B------:R-:W-:Y:S01]  /*0250*/  FSEL R12, R12, 1, P0 ;  /* 0x3f8000000c0c7808 */ /* 0x000fe20000000000 */
[----:B---3--:R-:W-:-:S04]  /*0260*/  FADD R2, R2, -R4 ;  /* 0x8000000402027221 */ /* 0x008fc80000000000 */
[----:B------:R-:W-:Y:S01]  /*0270*/  @!P1 FMUL R12, R12, 16777216 ;  /* 0x4b8000000c0c9820 */ /* 0x000fe20000400000 */
[----:B------:R-:W-:-:S03]  /*0280*/  FADD R3, R3, -R4 ;  /* 0x8000000403037221 */ /* 0x000fc60000000000 */
[----:B-1----:R-:W-:-:S04]  /*0290*/  FMUL R12, R7, R12 ;  /* 0x0000000c070c7220 */ /* 0x002fc80000400000 */
[-C--:B------:R-:W-:Y:S01]  /*02a0*/  FMUL R4, R2, R12.reuse ;  /* 0x0000000c02047220 */ /* 0x080fe20000400000 */
[----:B------:R-:W-:Y:S02]  /*02b0*/  FMUL R12, R3, R12 ;  /* 0x0000000c030c7220 */ /* 0x000fe40000400000 */
[----:B------:R-:W1:Y:S01]  /*02c0*/  LDC.64 R2, c[0x0][0x238] ;  /* 0x00008e00ff027b82 */ /* 0x000e620000000a00 */
[C-C-:B----4-:R-:W-:Y:S01]  /*02d0*/  FFMA R4, R8.reuse, R4, R11.reuse ;  /* 0x0000000408047223 */ /* 0x150fe2000000000b */
[----:B------:R-:W-:-:S04]  /*02e0*/  FFMA R12, R8, R12, R11 ;  /* 0x0000000c080c7223 */ /* 0x000fc8000000000b */
[----:B------:R-:W-:Y:S02]  /*02f0*/  FSETP.GTU.AND P0, PT, R4, RZ, PT ;  /* 0x000000ff0400720b */ /* 0x000fe40003f0c000 */
[----:B------:R-:W-:Y:S02]  /*0300*/  FSETP.GTU.AND P1, PT, R12, RZ, PT ;  /* 0x000000ff0c00720b */ /* 0x000fe40003f2c000 */
[----:B------:R-:W-:Y:S02]  /*0310*/  FSEL R4, R4, RZ, P0 ;  /* 0x000000ff04047208 */ /* 0x000fe40000000000 */
[----:B------:R-:W-:Y:S02]  /*0320*/  FSEL R5, R12, RZ, P1 ;  /* 0x000000ff0c057208 */ /* 0x000fe40000800000 */
[----:B------:R-:W-:Y:S02]  /*0330*/  FSETP.GEU.AND P2, PT, R4, 6, PT ;  /* 0x40c000000400780b */ /* 0x000fe40003f4e000 */
[----:B------:R-:W-:-:S02]  /*0340*/  FSETP.GEU.AND P3, PT, R5, 6, PT ;  /* 0x40c000000500780b */ /* 0x000fc40003f6e000 */
[----:B------:R-:W-:Y:S02]  /*0350*/  FSETP.NAN.AND P0, PT, R4, R4, PT ;  /* 0x000000040400720b */ /* 0x000fe40003f08000 */
[----:B------:R-:W-:Y:S01]  /*0360*/  FSETP.NAN.AND P1, PT, R5, R5, PT ;  /* 0x000000050500720b */ /* 0x000fe20003f28000 */
[----:B-1----:R-:W-:-:S06]  /*0370*/  IMAD.WIDE R2, R0, 0x4, R2 ;  /* 0x0000000400027825 */ /* 0x002fcc00078e0202 */
[----:B------:R-:W-:Y:S02]  /*0380*/  @P2 SEL R4, R4, 0x40c00000, P0 ;  /* 0x40c0000004042807 */ /* 0x000fe40000000000 */
[----:B------:R-:W-:-:S05]  /*0390*/  @P3 SEL R5, R5, 0x40c00000, P1 ;  /* 0x40c0000005053807 */ /* 0x000fca0000800000 */
[----:B------:R-:W-:Y:S01]  /*03a0*/  STG.E.64 desc[UR4][R2.64], R4 ;  /* 0x0000000402007986 */ /* 0x000fe2000c101b04 */
[----:B------:R-:W-:Y:S05]  /*03b0*/  EXIT ;  /* 0x000000000000794d */ /* 0x000fea0003800000 */
.L_x_0:
[----:B------:R-:W-:-:S00]  /*03c0*/  BRA `(.L_x_0) ;  /* 0xfffffffc00fc7947 */ /* 0x000fc0000383ffff */
[----:B------:R-:W-:-:S00]  /*03d0*/  NOP ;  /* 0x0000000000007918 */ /* 0x000fc00000000000 */
        /* <DEDUP_REMOVED lines=10> */
.L_x_1:


//--------------------- .nv.global.init           --------------------------
	.section	.nv.global.init,"aw",@progbits
.nv.global.init:
	.type		_$_str,@object
	.size		_$_str,(_$_str_$_2 - _$_str)
_$_str:
        /*0000*/ 	.byte	0x5f, 0x5f, 0x43, 0x55, 0x44, 0x41, 0x5f, 0x46, 0x54, 0x5a, 0x00
	.type		_$_str_$_2,@object
	.size		_$_str_$_2,(.L_1 - _$_str_$_2)
_$_str_$_2:
        /*000b*/ 	.byte	0x5f, 0x5f, 0x43, 0x55, 0x44, 0x41, 0x5f, 0x50, 0x52, 0x45, 0x43, 0x5f, 0x53, 0x51, 0x52, 0x54
        /*001b*/ 	.byte	0x00
.L_1:


//--------------------- .nv.constant0.triton_poi_fused__native_batch_norm_legit_no_training_hardtanh_5 --------------------------
	.section	.nv.constant0.triton_poi_fused__native_batch_norm_legit_no_training_hardtanh_5,"a",@progbits
	.sectionflags	@""
	.align	4
.nv.constant0.triton_poi_fused__native_batch_norm_legit_no_training_hardtanh_5:
	.zero		580
